//
// Generated by NVIDIA NVVM Compiler
//
// Compiler Build ID: CL-36424714
// Cuda compilation tools, release 13.0, V13.0.88
// Based on NVVM 20.0.0
//

.version 9.0
.target sm_100
.address_size 64

	// .globl	_Z9rk_kernelPcS_PiS0_iiiiii

.visible .entry _Z9rk_kernelPcS_PiS0_iiiiii(
	.param .u64 .ptr .align 1 _Z9rk_kernelPcS_PiS0_iiiiii_param_0,
	.param .u64 .ptr .align 1 _Z9rk_kernelPcS_PiS0_iiiiii_param_1,
	.param .u64 .ptr .align 1 _Z9rk_kernelPcS_PiS0_iiiiii_param_2,
	.param .u64 .ptr .align 1 _Z9rk_kernelPcS_PiS0_iiiiii_param_3,
	.param .u32 _Z9rk_kernelPcS_PiS0_iiiiii_param_4,
	.param .u32 _Z9rk_kernelPcS_PiS0_iiiiii_param_5,
	.param .u32 _Z9rk_kernelPcS_PiS0_iiiiii_param_6,
	.param .u32 _Z9rk_kernelPcS_PiS0_iiiiii_param_7,
	.param .u32 _Z9rk_kernelPcS_PiS0_iiiiii_param_8,
	.param .u32 _Z9rk_kernelPcS_PiS0_iiiiii_param_9
)
{
	.reg .pred 	%p<16>;
	.reg .b16 	%rs<3>;
	.reg .b32 	%r<159>;
	.reg .b64 	%rd<24>;

	ld.param.u64 	%rd7, [_Z9rk_kernelPcS_PiS0_iiiiii_param_0];
	ld.param.u64 	%rd4, [_Z9rk_kernelPcS_PiS0_iiiiii_param_1];
	ld.param.u64 	%rd5, [_Z9rk_kernelPcS_PiS0_iiiiii_param_2];
	ld.param.u64 	%rd6, [_Z9rk_kernelPcS_PiS0_iiiiii_param_3];
	ld.param.u32 	%r44, [_Z9rk_kernelPcS_PiS0_iiiiii_param_4];
	ld.param.u32 	%r40, [_Z9rk_kernelPcS_PiS0_iiiiii_param_5];
	ld.param.u32 	%r41, [_Z9rk_kernelPcS_PiS0_iiiiii_param_6];
	ld.param.u32 	%r42, [_Z9rk_kernelPcS_PiS0_iiiiii_param_7];
	ld.param.u32 	%r43, [_Z9rk_kernelPcS_PiS0_iiiiii_param_8];
	cvta.to.global.u64 	%rd1, %rd7;
	mov.u32 	%r45, %ctaid.x;
	mov.u32 	%r46, %ntid.x;
	mul.lo.s32 	%r1, %r45, %r46;
	mov.u32 	%r2, %tid.x;
	add.s32 	%r3, %r1, %r2;
	sub.s32 	%r47, %r44, %r40;
	setp.gt.s32 	%p1, %r3, %r47;
	@%p1 bra 	$L__BB0_21;
	setp.lt.s32 	%p2, %r40, 1;
	mov.b32 	%r157, 0;
	@%p2 bra 	$L__BB0_14;
	and.b32  	%r4, %r40, 15;
	setp.lt.u32 	%p3, %r40, 16;
	mov.b32 	%r149, 0;
	mov.u32 	%r157, %r149;
	@%p3 bra 	$L__BB0_5;
	and.b32  	%r149, %r40, 2147483632;
	neg.s32 	%r143, %r149;
	add.s64 	%rd2, %rd1, 7;
	mov.b32 	%r157, 0;
	mov.u32 	%r142, %r3;
$L__BB0_4:
	.pragma "nounroll";
	cvt.s64.s32 	%rd8, %r142;
	add.s64 	%rd9, %rd2, %rd8;
	ld.global.s8 	%r52, [%rd9+-7];
	mad.lo.s32 	%r53, %r157, %r42, %r52;
	rem.s32 	%r54, %r53, %r43;
	ld.global.s8 	%r55, [%rd9+-6];
	mad.lo.s32 	%r56, %r54, %r42, %r55;
	rem.s32 	%r57, %r56, %r43;
	ld.global.s8 	%r58, [%rd9+-5];
	mad.lo.s32 	%r59, %r57, %r42, %r58;
	rem.s32 	%r60, %r59, %r43;
	ld.global.s8 	%r61, [%rd9+-4];
	mad.lo.s32 	%r62, %r60, %r42, %r61;
	rem.s32 	%r63, %r62, %r43;
	ld.global.s8 	%r64, [%rd9+-3];
	mad.lo.s32 	%r65, %r63, %r42, %r64;
	rem.s32 	%r66, %r65, %r43;
	ld.global.s8 	%r67, [%rd9+-2];
	mad.lo.s32 	%r68, %r66, %r42, %r67;
	rem.s32 	%r69, %r68, %r43;
	ld.global.s8 	%r70, [%rd9+-1];
	mad.lo.s32 	%r71, %r69, %r42, %r70;
	rem.s32 	%r72, %r71, %r43;
	ld.global.s8 	%r73, [%rd9];
	mad.lo.s32 	%r74, %r72, %r42, %r73;
	rem.s32 	%r75, %r74, %r43;
	ld.global.s8 	%r76, [%rd9+1];
	mad.lo.s32 	%r77, %r75, %r42, %r76;
	rem.s32 	%r78, %r77, %r43;
	ld.global.s8 	%r79, [%rd9+2];
	mad.lo.s32 	%r80, %r78, %r42, %r79;
	rem.s32 	%r81, %r80, %r43;
	ld.global.s8 	%r82, [%rd9+3];
	mad.lo.s32 	%r83, %r81, %r42, %r82;
	rem.s32 	%r84, %r83, %r43;
	ld.global.s8 	%r85, [%rd9+4];
	mad.lo.s32 	%r86, %r84, %r42, %r85;
	rem.s32 	%r87, %r86, %r43;
	ld.global.s8 	%r88, [%rd9+5];
	mad.lo.s32 	%r89, %r87, %r42, %r88;
	rem.s32 	%r90, %r89, %r43;
	ld.global.s8 	%r91, [%rd9+6];
	mad.lo.s32 	%r92, %r90, %r42, %r91;
	rem.s32 	%r93, %r92, %r43;
	ld.global.s8 	%r94, [%rd9+7];
	mad.lo.s32 	%r95, %r93, %r42, %r94;
	rem.s32 	%r96, %r95, %r43;
	ld.global.s8 	%r97, [%rd9+8];
	mad.lo.s32 	%r98, %r96, %r42, %r97;
	rem.s32 	%r157, %r98, %r43;
	add.s32 	%r143, %r143, 16;
	add.s32 	%r142, %r142, 16;
	setp.ne.s32 	%p4, %r143, 0;
	@%p4 bra 	$L__BB0_4;
$L__BB0_5:
	setp.eq.s32 	%p5, %r4, 0;
	@%p5 bra 	$L__BB0_14;
	and.b32  	%r16, %r40, 7;
	setp.lt.u32 	%p6, %r4, 8;
	@%p6 bra 	$L__BB0_8;
	add.s32 	%r100, %r149, %r3;
	cvt.s64.s32 	%rd10, %r100;
	add.s64 	%rd11, %rd1, %rd10;
	ld.global.s8 	%r101, [%rd11];
	mad.lo.s32 	%r102, %r157, %r42, %r101;
	rem.s32 	%r103, %r102, %r43;
	ld.global.s8 	%r104, [%rd11+1];
	mad.lo.s32 	%r105, %r103, %r42, %r104;
	rem.s32 	%r106, %r105, %r43;
	ld.global.s8 	%r107, [%rd11+2];
	mad.lo.s32 	%r108, %r106, %r42, %r107;
	rem.s32 	%r109, %r108, %r43;
	ld.global.s8 	%r110, [%rd11+3];
	mad.lo.s32 	%r111, %r109, %r42, %r110;
	rem.s32 	%r112, %r111, %r43;
	ld.global.s8 	%r113, [%rd11+4];
	mad.lo.s32 	%r114, %r112, %r42, %r113;
	rem.s32 	%r115, %r114, %r43;
	ld.global.s8 	%r116, [%rd11+5];
	mad.lo.s32 	%r117, %r115, %r42, %r116;
	rem.s32 	%r118, %r117, %r43;
	ld.global.s8 	%r119, [%rd11+6];
	mad.lo.s32 	%r120, %r118, %r42, %r119;
	rem.s32 	%r121, %r120, %r43;
	ld.global.s8 	%r122, [%rd11+7];
	mad.lo.s32 	%r123, %r121, %r42, %r122;
	rem.s32 	%r157, %r123, %r43;
	add.s32 	%r149, %r149, 8;
$L__BB0_8:
	setp.eq.s32 	%p7, %r16, 0;
	@%p7 bra 	$L__BB0_14;
	and.b32  	%r22, %r40, 3;
	setp.lt.u32 	%p8, %r16, 4;
	@%p8 bra 	$L__BB0_11;
	add.s32 	%r125, %r149, %r3;
	cvt.s64.s32 	%rd12, %r125;
	add.s64 	%rd13, %rd1, %rd12;
	ld.global.s8 	%r126, [%rd13];
	mad.lo.s32 	%r127, %r157, %r42, %r126;
	rem.s32 	%r128, %r127, %r43;
	ld.global.s8 	%r129, [%rd13+1];
	mad.lo.s32 	%r130, %r128, %r42, %r129;
	rem.s32 	%r131, %r130, %r43;
	ld.global.s8 	%r132, [%rd13+2];
	mad.lo.s32 	%r133, %r131, %r42, %r132;
	rem.s32 	%r134, %r133, %r43;
	ld.global.s8 	%r135, [%rd13+3];
	mad.lo.s32 	%r136, %r134, %r42, %r135;
	rem.s32 	%r157, %r136, %r43;
	add.s32 	%r149, %r149, 4;
$L__BB0_11:
	setp.eq.s32 	%p9, %r22, 0;
	@%p9 bra 	$L__BB0_14;
	add.s32 	%r137, %r2, %r149;
	add.s32 	%r155, %r137, %r1;
	neg.s32 	%r154, %r22;
$L__BB0_13:
	.pragma "nounroll";
	cvt.s64.s32 	%rd14, %r155;
	add.s64 	%rd15, %rd1, %rd14;
	ld.global.s8 	%r138, [%rd15];
	mad.lo.s32 	%r139, %r157, %r42, %r138;
	rem.s32 	%r157, %r139, %r43;
	add.s32 	%r155, %r155, 1;
	add.s32 	%r154, %r154, 1;
	setp.ne.s32 	%p10, %r154, 0;
	@%p10 bra 	$L__BB0_13;
$L__BB0_14:
	setp.ne.s32 	%p11, %r157, %r41;
	@%p11 bra 	$L__BB0_21;
	setp.lt.s32 	%p12, %r40, 1;
	@%p12 bra 	$L__BB0_19;
	cvta.to.global.u64 	%rd3, %rd4;
	mov.b32 	%r158, 0;
	bra.uni 	$L__BB0_18;
$L__BB0_17:
	add.s32 	%r158, %r158, 1;
	setp.eq.s32 	%p14, %r158, %r40;
	@%p14 bra 	$L__BB0_19;
$L__BB0_18:
	add.s32 	%r141, %r158, %r3;
	cvt.s64.s32 	%rd16, %r141;
	add.s64 	%rd17, %rd1, %rd16;
	ld.global.u8 	%rs1, [%rd17];
	cvt.u64.u32 	%rd18, %r158;
	add.s64 	%rd19, %rd3, %rd18;
	ld.global.u8 	%rs2, [%rd19];
	setp.eq.s16 	%p13, %rs1, %rs2;
	@%p13 bra 	$L__BB0_17;
	bra.uni 	$L__BB0_21;
$L__BB0_19:
	cvta.to.global.u64 	%rd20, %rd6;
	atom.global.add.u32 	%r39, [%rd20], 1;
	setp.gt.s32 	%p15, %r39, 19;
	@%p15 bra 	$L__BB0_21;
	cvta.to.global.u64 	%rd21, %rd5;
	mul.wide.s32 	%rd22, %r39, 4;
	add.s64 	%rd23, %rd21, %rd22;
	st.global.u32 	[%rd23], %r3;
$L__BB0_21:
	ret;

}


// ===== COMPILED SASS (sm_100) =====

	.target	sm_100

	.elftype	@"ET_EXEC"


//--------------------- .note.nv.tkinfo           --------------------------
	.section	.note.nv.tkinfo,"",@"SHT_NOTE"
	.sectionflags	@"SHF_NOTE_NV_TKINFO"
	.tkinfo
        /*0018*/ 	.word	0x00000002
        /*0030*/ 	.string	""
        /*0030*/ 	.string	"ptxas"
        /*0030*/ 	.string	"Cuda compilation tools, release 13.0, V13.0.88"
        /*0030*/ 	.string	"Build cuda_13.0.r13.0/compiler.36424714_0"
        /*0030*/ 	.string	"-arch sm_100 -m 64 "



//--------------------- .note.nv.cuinfo           --------------------------
	.section	.note.nv.cuinfo,"",@"SHT_NOTE"
	.sectionflags	@"SHF_NOTE_NV_CUINFO"
        /*0018*/ 	.short	0x0002
        /*001a*/ 	.short	0x0064
        /*001c*/ 	.short	0x0082
	.zero		2


//--------------------- .nv.info                  --------------------------
	.section	.nv.info,"",@"SHT_CUDA_INFO"
	.align	4


	//----- nvinfo : EIATTR_REGCOUNT
	.align		4
        /*0000*/ 	.byte	0x04, 0x2f
        /*0002*/ 	.short	(.L_1 - .L_0)
	.align		4
.L_0:
        /*0004*/ 	.word	index@(_Z9rk_kernelPcS_PiS0_iiiiii)
        /*0008*/ 	.word	0x00000018


	//----- nvinfo : EIATTR_FRAME_SIZE
	.align		4
.L_1:
        /*000c*/ 	.byte	0x04, 0x11
        /*000e*/ 	.short	(.L_3 - .L_2)
	.align		4
.L_2:
        /*0010*/ 	.word	index@(_Z9rk_kernelPcS_PiS0_iiiiii)
        /*0014*/ 	.word	0x00000000


	//----- nvinfo : EIATTR_MIN_STACK_SIZE
	.align		4
.L_3:
        /*0018*/ 	.byte	0x04, 0x12
        /*001a*/ 	.short	(.L_5 - .L_4)
	.align		4
.L_4:
        /*001c*/ 	.word	index@(_Z9rk_kernelPcS_PiS0_iiiiii)
        /*0020*/ 	.word	0x00000000
.L_5:


//--------------------- .nv.compat                --------------------------
	.section	.nv.compat,"",@"SHT_CUDA_COMPAT_INFO"
	.align	4
        /*0000*/ 	.byte	0x02, 0x09, 0x00, 0x00, 0x02, 0x02, 0x01, 0x00, 0x02, 0x05, 0x05, 0x00, 0x03, 0x07, 0x01, 0x01
        /*0010*/ 	.byte	0x02, 0x03, 0x00, 0x00, 0x02, 0x06, 0x01, 0x00, 0x04, 0x0b, 0x08, 0x00, 0x09, 0x00, 0x00, 0x00
        /*0020*/ 	.byte	0x00, 0x00, 0x00, 0x00


//--------------------- .nv.info._Z9rk_kernelPcS_PiS0_iiiiii --------------------------
	.section	.nv.info._Z9rk_kernelPcS_PiS0_iiiiii,"",@"SHT_CUDA_INFO"
	.sectionflags	@""
	.align	4


	//----- nvinfo : EIATTR_CUDA_API_VERSION
	.align		4
        /*0000*/ 	.byte	0x04, 0x37
        /*0002*/ 	.short	(.L_7 - .L_6)
.L_6:
        /*0004*/ 	.word	0x00000082


	//----- nvinfo : EIATTR_KPARAM_INFO
	.align		4
.L_7:
        /*0008*/ 	.byte	0x04, 0x17
        /*000a*/ 	.short	(.L_9 - .L_8)
.L_8:
        /*000c*/ 	.word	0x00000000
        /*0010*/ 	.short	0x0009
        /*0012*/ 	.short	0x0034
        /*0014*/ 	.byte	0x00, 0xf0, 0x11, 0x00


	//----- nvinfo : EIATTR_KPARAM_INFO
	.align		4
.L_9:
        /*0018*/ 	.byte	0x04, 0x17
        /*001a*/ 	.short	(.L_11 - .L_10)
.L_10:
        /*001c*/ 	.word	0x00000000
        /*0020*/ 	.short	0x0008
        /*0022*/ 	.short	0x0030
        /*0024*/ 	.byte	0x00, 0xf0, 0x11, 0x00


	//----- nvinfo : EIATTR_KPARAM_INFO
	.align		4
.L_11:
        /*0028*/ 	.byte	0x04, 0x17
        /*002a*/ 	.short	(.L_13 - .L_12)
.L_12:
        /*002c*/ 	.word	0x00000000
        /*0030*/ 	.short	0x0007
        /*0032*/ 	.short	0x002c
        /*0034*/ 	.byte	0x00, 0xf0, 0x11, 0x00


	//----- nvinfo : EIATTR_KPARAM_INFO
	.align		4
.L_13:
        /*0038*/ 	.byte	0x04, 0x17
        /*003a*/ 	.short	(.L_15 - .L_14)
.L_14:
        /*003c*/ 	.word	0x00000000
        /*0040*/ 	.short	0x0006
        /*0042*/ 	.short	0x0028
        /*0044*/ 	.byte	0x00, 0xf0, 0x11, 0x00


	//----- nvinfo : EIATTR_KPARAM_INFO
	.align		4
.L_15:
        /*0048*/ 	.byte	0x04, 0x17
        /*004a*/ 	.short	(.L_17 - .L_16)
.L_16:
        /*004c*/ 	.word	0x00000000
        /*0050*/ 	.short	0x0005
        /*0052*/ 	.short	0x0024
        /*0054*/ 	.byte	0x00, 0xf0, 0x11, 0x00


	//----- nvinfo : EIATTR_KPARAM_INFO
	.align		4
.L_17:
        /*0058*/ 	.byte	0x04, 0x17
        /*005a*/ 	.short	(.L_19 - .L_18)
.L_18:
        /*005c*/ 	.word	0x00000000
        /*0060*/ 	.short	0x0004
        /*0062*/ 	.short	0x0020
        /*0064*/ 	.byte	0x00, 0xf0, 0x11, 0x00


	//----- nvinfo : EIATTR_KPARAM_INFO
	.align		4
.L_19:
        /*0068*/ 	.byte	0x04, 0x17
        /*006a*/ 	.short	(.L_21 - .L_20)
.L_20:
        /*006c*/ 	.word	0x00000000
        /*0070*/ 	.short	0x0003
        /*0072*/ 	.short	0x0018
        /*0074*/ 	.byte	0x00, 0xf5, 0x21, 0x00


	//----- nvinfo : EIATTR_KPARAM_INFO
	.align		4
.L_21:
        /*0078*/ 	.byte	0x04, 0x17
        /*007a*/ 	.short	(.L_23 - .L_22)
.L_22:
        /*007c*/ 	.word	0x00000000
        /*0080*/ 	.short	0x0002
        /*0082*/ 	.short	0x0010
        /*0084*/ 	.byte	0x00, 0xf5, 0x21, 0x00


	//----- nvinfo : EIATTR_KPARAM_INFO
	.align		4
.L_23:
        /*0088*/ 	.byte	0x04, 0x17
        /*008a*/ 	.short	(.L_25 - .L_24)
.L_24:
        /*008c*/ 	.word	0x00000000
        /*0090*/ 	.short	0x0001
        /*0092*/ 	.short	0x0008
        /*0094*/ 	.byte	0x00, 0xf5, 0x21, 0x00


	//----- nvinfo : EIATTR_KPARAM_INFO
	.align		4
.L_25:
        /*0098*/ 	.byte	0x04, 0x17
        /*009a*/ 	.short	(.L_27 - .L_26)
.L_26:
        /*009c*/ 	.word	0x00000000
        /*00a0*/ 	.short	0x0000
        /*00a2*/ 	.short	0x0000
        /*00a4*/ 	.byte	0x00, 0xf5, 0x21, 0x00


	//----- nvinfo : EIATTR_SPARSE_MMA_MASK
	.align		4
.L_27:
        /*00a8*/ 	.byte	0x03, 0x50
        /*00aa*/ 	.short	0x0000


	//----- nvinfo : EIATTR_MAXREG_COUNT
	.align		4
        /*00ac*/ 	.byte	0x03, 0x1b
        /*00ae*/ 	.short	0x00ff


	//----- nvinfo : EIATTR_MERCURY_ISA_VERSION
	.align		4
        /*00b0*/ 	.byte	0x03, 0x5f
        /*00b2*/ 	.short	0x0101


	//----- nvinfo : EIATTR_INT_WARP_WIDE_INSTR_OFFSETS
	.align		4
        /*00b4*/ 	.byte	0x04, 0x31
        /*00b6*/ 	.short	(.L_29 - .L_28)


	//   ....[0]....
.L_28:
        /*00b8*/ 	.word	0x00002160


	//   ....[1]....
        /*00bc*/ 	.word	0x000021f0


	//----- nvinfo : EIATTR_VRC_CTA_INIT_COUNT
	.align		4
.L_29:
        /*00c0*/ 	.byte	0x02, 0x4a
	.zero		1
	.zero		1


	//----- nvinfo : EIATTR_EXIT_INSTR_OFFSETS
	.align		4
        /*00c4*/ 	.byte	0x04, 0x1c
        /*00c6*/ 	.short	(.L_31 - .L_30)


	//   ....[0]....
.L_30:
        /*00c8*/ 	.word	0x00000090


	//   ....[1]....
        /*00cc*/ 	.word	0x00002000


	//   ....[2]....
        /*00d0*/ 	.word	0x00002130


	//   ....[3]....
        /*00d4*/ 	.word	0x00002220


	//   ....[4]....
        /*00d8*/ 	.word	0x00002260


	//----- nvinfo : EIATTR_CBANK_PARAM_SIZE
	.align		4
.L_31:
        /*00dc*/ 	.byte	0x03, 0x19
        /*00de*/ 	.short	0x0038


	//----- nvinfo : EIATTR_PARAM_CBANK
	.align		4
        /*00e0*/ 	.byte	0x04, 0x0a
        /*00e2*/ 	.short	(.L_33 - .L_32)
	.align		4
.L_32:
        /*00e4*/ 	.word	index@(.nv.constant0._Z9rk_kernelPcS_PiS0_iiiiii)
        /*00e8*/ 	.short	0x0380
        /*00ea*/ 	.short	0x0038


	//----- nvinfo : EIATTR_SW_WAR
	.align		4
.L_33:
        /*00ec*/ 	.byte	0x04, 0x36
        /*00ee*/ 	.short	(.L_35 - .L_34)
.L_34:
        /*00f0*/ 	.word	0x00000008
.L_35:


//--------------------- .nv.callgraph             --------------------------
	.section	.nv.callgraph,"",@"SHT_CUDA_CALLGRAPH"
	.align	4
	.sectionentsize	8
	.align		4
        /*0000*/ 	.word	0x00000000
	.align		4
        /*0004*/ 	.word	0xffffffff
	.align		4
        /*0008*/ 	.word	0x00000000
	.align		4
        /*000c*/ 	.word	0xfffffffe
	.align		4
        /*0010*/ 	.word	0x00000000
	.align		4
        /*0014*/ 	.word	0xfffffffd
	.align		4
        /*0018*/ 	.word	0x00000000
	.align		4
        /*001c*/ 	.word	0xfffffffc


//--------------------- .text._Z9rk_kernelPcS_PiS0_iiiiii --------------------------
	.section	.text._Z9rk_kernelPcS_PiS0_iiiiii,"ax",@progbits
	.align	128
        .global         _Z9rk_kernelPcS_PiS0_iiiiii
        .type           _Z9rk_kernelPcS_PiS0_iiiiii,@function
        .size           _Z9rk_kernelPcS_PiS0_iiiiii,(.L_x_9 - _Z9rk_kernelPcS_PiS0_iiiiii)
        .other          _Z9rk_kernelPcS_PiS0_iiiiii,@"STO_CUDA_ENTRY STV_DEFAULT"
_Z9rk_kernelPcS_PiS0_iiiiii:
.text._Z9rk_kernelPcS_PiS0_iiiiii:
[----:B------:R-:W-:Y:S01]  /*0000*/  LDC R1, c[0x0][0x37c] ;  /* 0x0000df00ff017b82 */ /* 0x000fe20000000800 */
[----:B------:R-:W0:Y:S07]  /*0010*/  S2R R0, SR_TID.X ;  /* 0x0000000000007919 */ /* 0x000e2e0000002100 */
[----:B------:R-:W1:Y:S01]  /*0020*/  S2UR UR4, SR_CTAID.X ;  /* 0x00000000000479c3 */ /* 0x000e620000002500 */
[----:B------:R-:W1:Y:S01]  /*0030*/  LDCU UR5, c[0x0][0x360] ;  /* 0x00006c00ff0577ac */ /* 0x000e620008000800 */
[----:B------:R-:W2:Y:S01]  /*0040*/  LDCU.64 UR6, c[0x0][0x3a0] ;  /* 0x00007400ff0677ac */ /* 0x000ea20008000a00 */
[----:B-1----:R-:W-:-:S02]  /*0050*/  UIMAD UR4, UR4, UR5, URZ ;  /* 0x00000005040472a4 */ /* 0x002fc4000f8e02ff */
[----:B--2---:R-:W-:-:S04]  /*0060*/  UIADD3 UR5, UPT, UPT, UR6, -UR7, URZ ;  /* 0x8000000706057290 */ /* 0x004fc8000fffe0ff */
[----:B0-----:R-:W-:-:S05]  /*0070*/  VIADD R6, R0, UR4 ;  /* 0x0000000400067c36 */ /* 0x001fca0008000000 */
[----:B------:R-:W-:-:S13]  /*0080*/  ISETP.GT.AND P0, PT, R6, UR5, PT ;  /* 0x0000000506007c0c */ /* 0x000fda000bf04270 */
[----:B------:R-:W-:Y:S05]  /*0090*/  @P0 EXIT ;  /* 0x000000000000094d */ /* 0x000fea0003800000 */
[----:B------:R-:W-:Y:S01]  /*00a0*/  UISETP.GE.AND UP0, UPT, UR7, 0x1, UPT ;  /* 0x000000010700788c */ /* 0x000fe2000bf06270 */
[----:B------:R-:W-:Y:S01]  /*00b0*/  IMAD.MOV.U32 R11, RZ, RZ, RZ ;  /* 0x000000ffff0b7224 */ /* 0x000fe200078e00ff */
[----:B------:R-:W0:Y:S07]  /*00c0*/  LDCU.64 UR10, c[0x0][0x358] ;  /* 0x00006b00ff0a77ac */ /* 0x000e2e0008000a00 */
[----:B------:R-:W-:Y:S05]  /*00d0*/  BRA.U !UP0, `(.L_x_0) ;  /* 0x0000001d08c07547 */ /* 0x000fea000b800000 */
[----:B------:R-:W-:Y:S01]  /*00e0*/  UISETP.GE.U32.AND UP1, UPT, UR7, 0x10, UPT ;  /* 0x000000100700788c */ /* 0x000fe2000bf26070 */
[----:B------:R-:W-:Y:S01]  /*00f0*/  IMAD.MOV.U32 R7, RZ, RZ, RZ ;  /* 0x000000ffff077224 */ /* 0x000fe200078e00ff */
[----:B------:R-:W-:Y:S01]  /*0100*/  ULOP3.LUT UR6, UR7, 0xf, URZ, 0xc0, !UPT ;  /* 0x0000000f07067892 */ /* 0x000fe2000f8ec0ff */
[----:B------:R-:W-:-:S03]  /*0110*/  IMAD.MOV.U32 R11, RZ, RZ, RZ ;  /* 0x000000ffff0b7224 */ /* 0x000fc600078e00ff */
[----:B------:R-:W-:-:S03]  /*0120*/  UISETP.NE.AND UP0, UPT, UR6, URZ, UPT ;  /* 0x000000ff0600728c */ /* 0x000fc6000bf05270 */
[----:B------:R-:W-:Y:S08]  /*0130*/  BRA.U !UP1, `(.L_x_1) ;  /* 0x0000000d09dc7547 */ /* 0x000ff0000b800000 */
[----:B------:R-:W1:Y:S01]  /*0140*/  LDC R2, c[0x0][0x3b0] ;  /* 0x0000ec00ff027b82 */ /* 0x000e620000000800 */
[----:B------:R-:W-:Y:S01]  /*0150*/  ULOP3.LUT UR5, UR7, 0x7ffffff0, URZ, 0xc0, !UPT ;  /* 0x7ffffff007057892 */ /* 0x000fe2000f8ec0ff */
[----:B------:R-:W-:Y:S01]  /*0160*/  IMAD.MOV.U32 R11, RZ, RZ, RZ ;  /* 0x000000ffff0b7224 */ /* 0x000fe200078e00ff */
[----:B------:R-:W-:Y:S01]  /*0170*/  MOV R9, R6 ;  /* 0x0000000600097202 */ /* 0x000fe20000000f00 */
[----:B------:R-:W2:Y:S04]  /*0180*/  LDCU UR9, c[0x0][0x3ac] ;  /* 0x00007580ff0977ac */ /* 0x000ea80008000800 */
[----:B------:R-:W3:Y:S01]  /*0190*/  LDC R8, c[0x0][0x3b0] ;  /* 0x0000ec00ff087b82 */ /* 0x000ee20000000800 */
[----:B------:R-:W-:Y:S01]  /*01a0*/  UIADD3 UR8, UPT, UPT, -UR5, URZ, URZ ;  /* 0x000000ff05087290 */ /* 0x000fe2000fffe1ff */
[----:B-1----:R-:W-:-:S06]  /*01b0*/  IABS R12, R2 ;  /* 0x00000002000c7213 */ /* 0x002fcc0000000000 */
[----:B------:R-:W1:Y:S01]  /*01c0*/  LDC.64 R2, c[0x0][0x380] ;  /* 0x0000e000ff027b82 */ /* 0x000e620000000a00 */
[----:B------:R-:W4:Y:S08]  /*01d0*/  I2F.RP R7, R12 ;  /* 0x0000000c00077306 */ /* 0x000f300000209400 */
[----:B----4-:R-:W4:Y:S02]  /*01e0*/  MUFU.RCP R7, R7 ;  /* 0x0000000700077308 */ /* 0x010f240000001000 */
[----:B----4-:R-:W-:Y:S01]  /*01f0*/  IADD3 R4, PT, PT, R7, 0xffffffe, RZ ;  /* 0x0ffffffe07047810 */ /* 0x010fe20007ffe0ff */
[----:B------:R-:W-:-:S05]  /*0200*/  IMAD.U32 R7, RZ, RZ, UR5 ;  /* 0x00000005ff077e24 */ /* 0x000fca000f8e00ff */
[----:B------:R4:W5:Y:S02]  /*0210*/  F2I.FTZ.U32.TRUNC.NTZ R5, R4 ;  /* 0x0000000400057305 */ /* 0x000964000021f000 */
[----:B----4-:R-:W-:Y:S02]  /*0220*/  IMAD.MOV.U32 R4, RZ, RZ, RZ ;  /* 0x000000ffff047224 */ /* 0x010fe400078e00ff */
[----:B-----5:R-:W-:-:S04]  /*0230*/  IMAD.MOV R13, RZ, RZ, -R5 ;  /* 0x000000ffff0d7224 */ /* 0x020fc800078e0a05 */
[----:B------:R-:W-:-:S04]  /*0240*/  IMAD R13, R13, R12, RZ ;  /* 0x0000000c0d0d7224 */ /* 0x000fc800078e02ff */
[----:B-123--:R-:W-:-:S07]  /*0250*/  IMAD.HI.U32 R13, R5, R13, R4 ;  /* 0x0000000d050d7227 */ /* 0x00efce00078e0004 */
.L_x_2:
[----:B------:R-:W-:Y:S02]  /*0260*/  SHF.R.S32.HI R10, RZ, 0x1f, R9 ;  /* 0x0000001fff0a7819 */ /* 0x000fe40000011409 */
[----:B------:R-:W-:-:S04]  /*0270*/  IADD3 R4, P0, P1, R9, 0x7, R2 ;  /* 0x0000000709047810 */ /* 0x000fc8000791e002 */
[----:B------:R-:W-:-:S05]  /*0280*/  IADD3.X R5, PT, PT, R10, R3, RZ, P0, P1 ;  /* 0x000000030a057210 */ /* 0x000fca00007e24ff */
[----:B0-----:R-:W2:Y:S04]  /*0290*/  LDG.E.S8 R10, desc[UR10][R4.64+-0x7] ;  /* 0xfffff90a040a7981 */ /* 0x001ea8000c1e1300 */
[----:B------:R-:W3:Y:S04]  /*02a0*/  LDG.E.S8 R17, desc[UR10][R4.64+-0x6] ;  /* 0xfffffa0a04117981 */ /* 0x000ee8000c1e1300 */
[----:B------:R-:W4:Y:S04]  /*02b0*/  LDG.E.S8 R15, desc[UR10][R4.64+-0x5] ;  /* 0xfffffb0a040f7981 */ /* 0x000f28000c1e1300 */
[----:B------:R-:W5:Y:S04]  /*02c0*/  LDG.E.S8 R14, desc[UR10][R4.64+-0x4] ;  /* 0xfffffc0a040e7981 */ /* 0x000f68000c1e1300 */
[----:B------:R-:W5:Y:S01]  /*02d0*/  LDG.E.S8 R16, desc[UR10][R4.64+-0x3] ;  /* 0xfffffd0a04107981 */ /* 0x000f62000c1e1300 */
[----:B--2---:R-:W-:Y:S01]  /*02e0*/  IMAD R11, R11, UR9, R10 ;  /* 0x000000090b0b7c24 */ /* 0x004fe2000f8e020a */
[----:B------:R-:W-:-:S04]  /*02f0*/  IABS R10, R8 ;  /* 0x00000008000a7213 */ /* 0x000fc80000000000 */
[----:B------:R-:W-:Y:S01]  /*0300*/  IABS R19, R11 ;  /* 0x0000000b00137213 */ /* 0x000fe20000000000 */
[----:B------:R-:W0:Y:S04]  /*0310*/  I2F.RP R18, R10 ;  /* 0x0000000a00127306 */ /* 0x000e280000209400 */
[----:B------:R-:W-:-:S04]  /*0320*/  IMAD.HI.U32 R13, R13, R19, RZ ;  /* 0x000000130d0d7227 */ /* 0x000fc800078e00ff */
[----:B------:R-:W-:-:S04]  /*0330*/  IMAD.MOV R13, RZ, RZ, -R13 ;  /* 0x000000ffff0d7224 */ /* 0x000fc800078e0a0d */
[----:B------:R-:W-:Y:S01]  /*0340*/  IMAD R19, R10, R13, R19 ;  /* 0x0000000d0a137224 */ /* 0x000fe200078e0213 */
[----:B0-----:R-:W0:Y:S04]  /*0350*/  MUFU.RCP R18, R18 ;  /* 0x0000001200127308 */ /* 0x001e280000001000 */
[----:B------:R-:W-:Y:S02]  /*0360*/  ISETP.GT.U32.AND P0, PT, R12, R19, PT ;  /* 0x000000130c00720c */ /* 0x000fe40003f04070 */
[----:B------:R-:W-:-:S11]  /*0370*/  ISETP.GE.AND P1, PT, R11, RZ, PT ;  /* 0x000000ff0b00720c */ /* 0x000fd60003f26270 */
[----:B------:R-:W-:Y:S01]  /*0380*/  @!P0 IMAD.IADD R19, R19, 0x1, -R10 ;  /* 0x0000000113138824 */ /* 0x000fe200078e0a0a */
[----:B0-----:R-:W-:-:S04]  /*0390*/  IADD3 R13, PT, PT, R18, 0xffffffe, RZ ;  /* 0x0ffffffe120d7810 */ /* 0x001fc80007ffe0ff */
[----:B------:R-:W-:Y:S02]  /*03a0*/  ISETP.GT.U32.AND P0, PT, R12, R19, PT ;  /* 0x000000130c00720c */ /* 0x000fe40003f04070 */
[----:B------:R-:W0:Y:S01]  /*03b0*/  F2I.FTZ.U32.TRUNC.NTZ R13, R13 ;  /* 0x0000000d000d7305 */ /* 0x000e22000021f000 */
[----:B------:R-:W-:-:S10]  /*03c0*/  LOP3.LUT R11, RZ, R8, RZ, 0x33, !PT ;  /* 0x00000008ff0b7212 */ /* 0x000fd400078e33ff */
[----:B------:R-:W-:Y:S01]  /*03d0*/  @!P0 IMAD.IADD R19, R19, 0x1, -R10 ;  /* 0x0000000113138824 */ /* 0x000fe200078e0a0a */
[----:B------:R-:W-:-:S03]  /*03e0*/  ISETP.NE.AND P0, PT, R8, RZ, PT ;  /* 0x000000ff0800720c */ /* 0x000fc60003f05270 */
[----:B------:R-:W-:Y:S02]  /*03f0*/  @!P1 IMAD.MOV R19, RZ, RZ, -R19 ;  /* 0x000000ffff139224 */ /* 0x000fe400078e0a13 */
[----:B0-----:R-:W-:-:S03]  /*0400*/  IMAD.MOV R18, RZ, RZ, -R13 ;  /* 0x000000ffff127224 */ /* 0x001fc600078e0a0d */
[----:B------:R-:W-:Y:S02]  /*0410*/  SEL R12, R11, R19, !P0 ;  /* 0x000000130b0c7207 */ /* 0x000fe40004000000 */
[----:B------:R-:W-:-:S03]  /*0420*/  MOV R19, R18 ;  /* 0x0000001200137202 */ /* 0x000fc60000000f00 */
[----:B---3--:R-:W-:Y:S02]  /*0430*/  IMAD R18, R12, UR9, R17 ;  /* 0x000000090c127c24 */ /* 0x008fe4000f8e0211 */
[----:B------:R-:W2:Y:S01]  /*0440*/  LDG.E.S8 R17, desc[UR10][R4.64+-0x2] ;  /* 0xfffffe0a04117981 */ /* 0x000ea2000c1e1300 */
[----:B------:R-:W-:Y:S02]  /*0450*/  IMAD R19, R19, R10, RZ ;  /* 0x0000000a13137224 */ /* 0x000fe400078e02ff */
[----:B------:R-:W-:Y:S01]  /*0460*/  IMAD.MOV.U32 R12, RZ, RZ, RZ ;  /* 0x000000ffff0c7224 */ /* 0x000fe200078e00ff */
[----:B------:R-:W-:-:S03]  /*0470*/  IABS R20, R18 ;  /* 0x0000001200147213 */ /* 0x000fc60000000000 */
[----:B------:R-:W-:-:S04]  /*0480*/  IMAD.HI.U32 R13, R13, R19, R12 ;  /* 0x000000130d0d7227 */ /* 0x000fc800078e000c */
[----:B------:R-:W-:-:S04]  /*0490*/  IMAD.MOV.U32 R19, RZ, RZ, R20 ;  /* 0x000000ffff137224 */ /* 0x000fc800078e0014 */
[----:B------:R-:W-:-:S04]  /*04a0*/  IMAD.HI.U32 R12, R13, R19, RZ ;  /* 0x000000130d0c7227 */ /* 0x000fc800078e00ff */
[----:B------:R-:W-:-:S04]  /*04b0*/  IMAD.MOV R12, RZ, RZ, -R12 ;  /* 0x000000ffff0c7224 */ /* 0x000fc800078e0a0c */
[----:B------:R-:W-:Y:S01]  /*04c0*/  IMAD R19, R10, R12, R19 ;  /* 0x0000000c0a137224 */ /* 0x000fe200078e0213 */
[----:B------:R-:W-:-:S04]  /*04d0*/  MOV R12, R10 ;  /* 0x0000000a000c7202 */ /* 0x000fc80000000f00 */
[----:B------:R-:W-:Y:S02]  /*04e0*/  ISETP.GT.U32.AND P1, PT, R12, R19, PT ;  /* 0x000000130c00720c */ /* 0x000fe40003f24070 */
[----:B------:R-:W-:-:S11]  /*04f0*/  ISETP.GE.AND P2, PT, R18, RZ, PT ;  /* 0x000000ff1200720c */ /* 0x000fd60003f46270 */
[----:B------:R-:W-:-:S05]  /*0500*/  @!P1 IMAD.IADD R19, R19, 0x1, -R10 ;  /* 0x0000000113139824 */ /* 0x000fca00078e0a0a */
[----:B------:R-:W-:-:S13]  /*0510*/  ISETP.GT.U32.AND P1, PT, R12, R19, PT ;  /* 0x000000130c00720c */ /* 0x000fda0003f24070 */
[----:B------:R-:W-:-:S04]  /*0520*/  @!P1 IMAD.IADD R19, R19, 0x1, -R10 ;  /* 0x0000000113139824 */ /* 0x000fc800078e0a0a */
[----:B------:R-:W-:-:S05]  /*0530*/  @!P2 IMAD.MOV R19, RZ, RZ, -R19 ;  /* 0x000000ffff13a224 */ /* 0x000fca00078e0a13 */
[----:B------:R-:W-:-:S05]  /*0540*/  SEL R18, R11, R19, !P0 ;  /* 0x000000130b127207 */ /* 0x000fca0004000000 */
[----:B----4-:R-:W-:Y:S02]  /*0550*/  IMAD R18, R18, UR9, R15 ;  /* 0x0000000912127c24 */ /* 0x010fe4000f8e020f */
[----:B------:R-:W3:Y:S03]  /*0560*/  LDG.E.S8 R15, desc[UR10][R4.64+-0x1] ;  /* 0xffffff0a040f7981 */ /* 0x000ee6000c1e1300 */
[----:B------:R-:W-:-:S05]  /*0570*/  IABS R20, R18 ;  /* 0x0000001200147213 */ /* 0x000fca0000000000 */
[----:B------:R-:W-:-:S05]  /*0580*/  IMAD.HI.U32 R19, R13, R20, RZ ;  /* 0x000000140d137227 */ /* 0x000fca00078e00ff */
[----:B------:R-:W-:-:S05]  /*0590*/  IADD3 R19, PT, PT, -R19, RZ, RZ ;  /* 0x000000ff13137210 */ /* 0x000fca0007ffe1ff */
[----:B------:R-:W-:-:S05]  /*05a0*/  IMAD R19, R10, R19, R20 ;  /* 0x000000130a137224 */ /* 0x000fca00078e0214 */
[----:B------:R-:W-:Y:S02]  /*05b0*/  ISETP.GT.U32.AND P1, PT, R12, R19, PT ;  /* 0x000000130c00720c */ /* 0x000fe40003f24070 */
[----:B------:R-:W-:-:S11]  /*05c0*/  ISETP.GE.AND P2, PT, R18, RZ, PT ;  /* 0x000000ff1200720c */ /* 0x000fd60003f46270 */
[----:B------:R-:W-:-:S05]  /*05d0*/  @!P1 IMAD.IADD R19, R19, 0x1, -R10 ;  /* 0x0000000113139824 */ /* 0x000fca00078e0a0a */
[----:B------:R-:W-:-:S13]  /*05e0*/  ISETP.GT.U32.AND P1, PT, R12, R19, PT ;  /* 0x000000130c00720c */ /* 0x000fda0003f24070 */
[----:B------:R-:W-:-:S04]  /*05f0*/  @!P1 IMAD.IADD R19, R19, 0x1, -R10 ;  /* 0x0000000113139824 */ /* 0x000fc800078e0a0a */
[----:B------:R-:W-:-:S05]  /*0600*/  @!P2 IMAD.MOV R19, RZ, RZ, -R19 ;  /* 0x000000ffff13a224 */ /* 0x000fca00078e0a13 */
[----:B------:R-:W-:-:S05]  /*0610*/  SEL R19, R11, R19, !P0 ;  /* 0x000000130b137207 */ /* 0x000fca0004000000 */
[----:B-----5:R-:W-:Y:S02]  /*0620*/  IMAD R19, R19, UR9, R14 ;  /* 0x0000000913137c24 */ /* 0x020fe4000f8e020e */
[----:B------:R-:W4:Y:S03]  /*0630*/  LDG.E.S8 R14, desc[UR10][R4.64] ;  /* 0x0000000a040e7981 */ /* 0x000f26000c1e1300 */
        /* <DEDUP_REMOVED lines=11> */
[----:B------:R-:W-:Y:S02]  /*06f0*/  IMAD R21, R21, UR9, R16 ;  /* 0x0000000915157c24 */ /* 0x000fe4000f8e0210 */
[----:B------:R-:W5:Y:S03]  /*0700*/  LDG.E.S8 R16, desc[UR10][R4.64+0x1] ;  /* 0x0000010a04107981 */ /* 0x000f66000c1e1300 */
        /* <DEDUP_REMOVED lines=11> */
[----:B--2---:R-:W-:Y:S02]  /*07c0*/  IMAD R18, R18, UR9, R17 ;  /* 0x0000000912127c24 */ /* 0x004fe4000f8e0211 */
[----:B------:R-:W2:Y:S03]  /*07d0*/  LDG.E.S8 R17, desc[UR10][R4.64+0x2] ;  /* 0x0000020a04117981 */ /* 0x000ea6000c1e1300 */
        /* <DEDUP_REMOVED lines=11> */
[----:B---3--:R-:W-:Y:S02]  /*0890*/  IMAD R18, R18, UR9, R15 ;  /* 0x0000000912127c24 */ /* 0x008fe4000f8e020f */
        /* <DEDUP_REMOVED lines=54> */
[----:B------:R-:W-:Y:S01]  /*0c00*/  IMAD.HI.U32 R19, R13, R20, RZ ;  /* 0x000000140d137227 */ /* 0x000fe200078e00ff */
[----:B------:R-:W-:Y:S01]  /*0c10*/  ISETP.GE.AND P2, PT, R18, RZ, PT ;  /* 0x000000ff1200720c */ /* 0x000fe20003f46270 */
[----:B------:R0:W3:Y:S03]  /*0c20*/  LDG.E.S8 R4, desc[UR10][R4.64+0x8] ;  /* 0x0000080a04047981 */ /* 0x0000e6000c1e1300 */
[----:B------:R-:W-:-:S05]  /*0c30*/  IADD3 R19, PT, PT, -R19, RZ, RZ ;  /* 0x000000ff13137210 */ /* 0x000fca0007ffe1ff */
[----:B------:R-:W-:-:S05]  /*0c40*/  IMAD R19, R10, R19, R20 ;  /* 0x000000130a137224 */ /* 0x000fca00078e0214 */
[----:B------:R-:W-:-:S13]  /*0c50*/  ISETP.GT.U32.AND P1, PT, R12, R19, PT ;  /* 0x000000130c00720c */ /* 0x000fda0003f24070 */
[----:B------:R-:W-:-:S05]  /*0c60*/  @!P1 IMAD.IADD R19, R19, 0x1, -R10 ;  /* 0x0000000113139824 */ /* 0x000fca00078e0a0a */
[----:B------:R-:W-:-:S13]  /*0c70*/  ISETP.GT.U32.AND P1, PT, R12, R19, PT ;  /* 0x000000130c00720c */ /* 0x000fda0003f24070 */
[----:B------:R-:W-:-:S04]  /*0c80*/  @!P1 IMAD.IADD R19, R19, 0x1, -R10 ;  /* 0x0000000113139824 */ /* 0x000fc800078e0a0a */
[----:B------:R-:W-:-:S05]  /*0c90*/  @!P2 IMAD.MOV R19, RZ, RZ, -R19 ;  /* 0x000000ffff13a224 */ /* 0x000fca00078e0a13 */
[----:B------:R-:W-:-:S05]  /*0ca0*/  SEL R19, R11, R19, !P0 ;  /* 0x000000130b137207 */ /* 0x000fca0004000000 */
[----:B----4-:R-:W-:-:S05]  /*0cb0*/  IMAD R14, R19, UR9, R14 ;  /* 0x00000009130e7c24 */ /* 0x010fca000f8e020e */
        /* <DEDUP_REMOVED lines=11> */
[----:B-----5:R-:W-:-:S05]  /*0d70*/  IMAD R16, R19, UR9, R16 ;  /* 0x0000000913107c24 */ /* 0x020fca000f8e0210 */
[----:B------:R-:W-:-:S05]  /*0d80*/  IABS R14, R16 ;  /* 0x00000010000e7213 */ /* 0x000fca0000000000 */
[----:B0-----:R-:W-:-:S05]  /*0d90*/  IMAD.HI.U32 R5, R13, R14, RZ ;  /* 0x0000000e0d057227 */ /* 0x001fca00078e00ff */
        /* <DEDUP_REMOVED lines=9> */
[----:B--2---:R-:W-:-:S05]  /*0e30*/  IMAD R14, R14, UR9, R17 ;  /* 0x000000090e0e7c24 */ /* 0x004fca000f8e0211 */
        /* <DEDUP_REMOVED lines=11> */
[----:B---3--:R-:W-:-:S05]  /*0ef0*/  IMAD R14, R14, UR9, R15 ;  /* 0x000000090e0e7c24 */ /* 0x008fca000f8e020f */
        /* <DEDUP_REMOVED lines=11> */
[----:B------:R-:W-:-:S05]  /*0fb0*/  IMAD R4, R5, UR9, R4 ;  /* 0x0000000905047c24 */ /* 0x000fca000f8e0204 */
[----:B------:R-:W-:-:S05]  /*0fc0*/  IABS R14, R4 ;  /* 0x00000004000e7213 */ /* 0x000fca0000000000 */
[----:B------:R-:W-:-:S05]  /*0fd0*/  IMAD.HI.U32 R5, R13, R14, RZ ;  /* 0x0000000e0d057227 */ /* 0x000fca00078e00ff */
[----:B------:R-:W-:-:S05]  /*0fe0*/  IADD3 R5, PT, PT, -R5, RZ, RZ ;  /* 0x000000ff05057210 */ /* 0x000fca0007ffe1ff */
[----:B------:R-:W-:-:S05]  /*0ff0*/  IMAD R5, R10, R5, R14 ;  /* 0x000000050a057224 */ /* 0x000fca00078e020e */
[----:B------:R-:W-:Y:S02]  /*1000*/  ISETP.GT.U32.AND P1, PT, R12, R5, PT ;  /* 0x000000050c00720c */ /* 0x000fe40003f24070 */
[----:B------:R-:W-:-:S11]  /*1010*/  ISETP.GE.AND P2, PT, R4, RZ, PT ;  /* 0x000000ff0400720c */ /* 0x000fd60003f46270 */
[----:B------:R-:W-:-:S05]  /*1020*/  @!P1 IMAD.IADD R5, R5, 0x1, -R10 ;  /* 0x0000000105059824 */ /* 0x000fca00078e0a0a */
[----:B------:R-:W-:Y:S01]  /*1030*/  ISETP.GT.U32.AND P1, PT, R12, R5, PT ;  /* 0x000000050c00720c */ /* 0x000fe20003f24070 */
[----:B------:R-:W-:-:S04]  /*1040*/  UIADD3 UR8, UPT, UPT, UR8, 0x10, URZ ;  /* 0x0000001008087890 */ /* 0x000fc8000fffe0ff */
[----:B------:R-:W-:-:S08]  /*1050*/  UISETP.NE.AND UP1, UPT, UR8, URZ, UPT ;  /* 0x000000ff0800728c */ /* 0x000fd0000bf25270 */
[----:B------:R-:W-:-:S04]  /*1060*/  @!P1 IMAD.IADD R5, R5, 0x1, -R10 ;  /* 0x0000000105059824 */ /* 0x000fc800078e0a0a */
[----:B------:R-:W-:Y:S01]  /*1070*/  @!P2 IMAD.MOV R5, RZ, RZ, -R5 ;  /* 0x000000ffff05a224 */ /* 0x000fe200078e0a05 */
[----:B------:R-:W-:-:S04]  /*1080*/  IADD3 R9, PT, PT, R9, 0x10, RZ ;  /* 0x0000001009097810 */ /* 0x000fc80007ffe0ff */
[----:B------:R-:W-:Y:S01]  /*1090*/  SEL R11, R11, R5, !P0 ;  /* 0x000000050b0b7207 */ /* 0x000fe20004000000 */
[----:B------:R-:W-:Y:S06]  /*10a0*/  BRA.U UP1, `(.L_x_2) ;  /* 0xfffffff1016c7547 */ /* 0x000fec000b83ffff */
.L_x_1:
[----:B------:R-:W-:Y:S05]  /*10b0*/  BRA.U !UP0, `(.L_x_0) ;  /* 0x0000000d08c87547 */ /* 0x000fea000b800000 */
[----:B------:R-:W1:Y:S01]  /*10c0*/  LDCU UR5, c[0x0][0x3a4] ;  /* 0x00007480ff0577ac */ /* 0x000e620008000800 */
[----:B------:R-:W-:Y:S02]  /*10d0*/  UISETP.GE.U32.AND UP0, UPT, UR6, 0x8, UPT ;  /* 0x000000080600788c */ /* 0x000fe4000bf06070 */
[----:B-1----:R-:W-:-:S04]  /*10e0*/  ULOP3.LUT UR8, UR5, 0x7, URZ, 0xc0, !UPT ;  /* 0x0000000705087892 */ /* 0x002fc8000f8ec0ff */
[----:B------:R-:W-:-:S03]  /*10f0*/  UISETP.NE.AND UP1, UPT, UR8, URZ, UPT ;  /* 0x000000ff0800728c */ /* 0x000fc6000bf25270 */
[----:B------:R-:W-:Y:S08]  /*1100*/  BRA.U !UP0, `(.L_x_3) ;  /* 0x0000000508ec7547 */ /* 0x000ff0000b800000 */
[----:B------:R-:W1:Y:S01]  /*1110*/  LDCU.64 UR12, c[0x0][0x380] ;  /* 0x00007000ff0c77ac */ /* 0x000e620008000a00 */
[----:B------:R-:W-:Y:S01]  /*1120*/  IMAD.IADD R3, R6, 0x1, R7 ;  /* 0x0000000106037824 */ /* 0x000fe200078e0207 */
[----:B------:R-:W2:Y:S01]  /*1130*/  LDC R13, c[0x0][0x3b0] ;  /* 0x0000ec00ff0d7b82 */ /* 0x000ea20000000800 */
[----:B------:R-:W3:Y:S03]  /*1140*/  LDCU UR6, c[0x0][0x3ac] ;  /* 0x00007580ff0677ac */ /* 0x000ee60008000800 */
[----:B-1----:R-:W-:-:S04]  /*1150*/  IADD3 R2, P0, PT, R3, UR12, RZ ;  /* 0x0000000c03027c10 */ /* 0x002fc8000ff1e0ff */
[----:B------:R-:W-:-:S05]  /*1160*/  LEA.HI.X.SX32 R3, R3, UR13, 0x1, P0 ;  /* 0x0000000d03037c11 */ /* 0x000fca00080f0eff */
[----:B0-----:R-:W3:Y:S04]  /*1170*/  LDG.E.S8 R8, desc[UR10][R2.64] ;  /* 0x0000000a02087981 */ /* 0x001ee8000c1e1300 */
[----:B------:R-:W4:Y:S04]  /*1180*/  LDG.E.S8 R10, desc[UR10][R2.64+0x1] ;  /* 0x0000010a020a7981 */ /* 0x000f28000c1e1300 */
[----:B------:R-:W5:Y:S04]  /*1190*/  LDG.E.S8 R12, desc[UR10][R2.64+0x2] ;  /* 0x0000020a020c7981 */ /* 0x000f68000c1e1300 */
[----:B------:R-:W5:Y:S01]  /*11a0*/  LDG.E.S8 R5, desc[UR10][R2.64+0x3] ;  /* 0x0000030a02057981 */ /* 0x000f62000c1e1300 */
[----:B--2---:R-:W-:-:S04]  /*11b0*/  IABS R4, R13 ;  /* 0x0000000d00047213 */ /* 0x004fc80000000000 */
[----:B------:R-:W0:Y:S08]  /*11c0*/  I2F.RP R9, R4 ;  /* 0x0000000400097306 */ /* 0x000e300000209400 */
[----:B0-----:R-:W0:Y:S02]  /*11d0*/  MUFU.RCP R9, R9 ;  /* 0x0000000900097308 */ /* 0x001e240000001000 */
[----:B0-----:R-:W-:-:S06]  /*11e0*/  VIADD R14, R9, 0xffffffe ;  /* 0x0ffffffe090e7836 */ /* 0x001fcc0000000000 */
[----:B------:R0:W1:Y:S02]  /*11f0*/  F2I.FTZ.U32.TRUNC.NTZ R15, R14 ;  /* 0x0000000e000f7305 */ /* 0x000064000021f000 */
[----:B0-----:R-:W-:Y:S02]  /*1200*/  HFMA2 R14, -RZ, RZ, 0, 0 ;  /* 0x00000000ff0e7431 */ /* 0x001fe400000001ff */
[----:B-1----:R-:W-:-:S04]  /*1210*/  IMAD.MOV R17, RZ, RZ, -R15 ;  /* 0x000000ffff117224 */ /* 0x002fc800078e0a0f */
[----:B------:R-:W-:-:S04]  /*1220*/  IMAD R17, R17, R4, RZ ;  /* 0x0000000411117224 */ /* 0x000fc800078e02ff */
[----:B------:R-:W-:-:S04]  /*1230*/  IMAD.HI.U32 R9, R15, R17, R14 ;  /* 0x000000110f097227 */ /* 0x000fc800078e000e */
[----:B---3--:R-:W-:Y:S02]  /*1240*/  IMAD R11, R11, UR6, R8 ;  /* 0x000000060b0b7c24 */ /* 0x008fe4000f8e0208 */
[----:B------:R-:W2:Y:S03]  /*1250*/  LDG.E.S8 R8, desc[UR10][R2.64+0x4] ;  /* 0x0000040a02087981 */ /* 0x000ea6000c1e1300 */
[----:B------:R-:W-:Y:S02]  /*1260*/  IABS R16, R11 ;  /* 0x0000000b00107213 */ /* 0x000fe40000000000 */
[----:B------:R-:W-:Y:S02]  /*1270*/  ISETP.GE.AND P1, PT, R11, RZ, PT ;  /* 0x000000ff0b00720c */ /* 0x000fe40003f26270 */
[----:B------:R-:W-:Y:S01]  /*1280*/  LOP3.LUT R11, RZ, R13, RZ, 0x33, !PT ;  /* 0x0000000dff0b7212 */ /* 0x000fe200078e33ff */
[----:B------:R-:W-:-:S04]  /*1290*/  IMAD.MOV.U32 R15, RZ, RZ, R16 ;  /* 0x000000ffff0f7224 */ /* 0x000fc800078e0010 */
[----:B------:R-:W-:-:S04]  /*12a0*/  IMAD.HI.U32 R14, R9, R15, RZ ;  /* 0x0000000f090e7227 */ /* 0x000fc800078e00ff */
[----:B------:R-:W-:-:S04]  /*12b0*/  IMAD.MOV R14, RZ, RZ, -R14 ;  /* 0x000000ffff0e7224 */ /* 0x000fc800078e0a0e */
[----:B------:R-:W-:-:S05]  /*12c0*/  IMAD R15, R4, R14, R15 ;  /* 0x0000000e040f7224 */ /* 0x000fca00078e020f */
[----:B------:R-:W-:-:S13]  /*12d0*/  ISETP.GT.U32.AND P0, PT, R4, R15, PT ;  /* 0x0000000f0400720c */ /* 0x000fda0003f04070 */
[----:B------:R-:W-:-:S05]  /*12e0*/  @!P0 IMAD.IADD R15, R15, 0x1, -R4 ;  /* 0x000000010f0f8824 */ /* 0x000fca00078e0a04 */
[----:B------:R-:W-:-:S13]  /*12f0*/  ISETP.GT.U32.AND P0, PT, R4, R15, PT ;  /* 0x0000000f0400720c */ /* 0x000fda0003f04070 */
[----:B------:R-:W-:Y:S02]  /*1300*/  @!P0 IADD3 R15, PT, PT, R15, -R4, RZ ;  /* 0x800000040f0f8210 */ /* 0x000fe40007ffe0ff */
[----:B------:R-:W-:-:S03]  /*1310*/  ISETP.NE.AND P0, PT, R13, RZ, PT ;  /* 0x000000ff0d00720c */ /* 0x000fc60003f05270 */
[----:B------:R-:W-:-:S05]  /*1320*/  @!P1 IMAD.MOV R15, RZ, RZ, -R15 ;  /* 0x000000ffff0f9224 */ /* 0x000fca00078e0a0f */
[----:B------:R-:W-:-:S05]  /*1330*/  SEL R15, R11, R15, !P0 ;  /* 0x0000000f0b0f7207 */ /* 0x000fca0004000000 */
[----:B----4-:R-:W-:Y:S02]  /*1340*/  IMAD R15, R15, UR6, R10 ;  /* 0x000000060f0f7c24 */ /* 0x010fe4000f8e020a */
[----:B------:R-:W3:Y:S03]  /*1350*/  LDG.E.S8 R10, desc[UR10][R2.64+0x5] ;  /* 0x0000050a020a7981 */ /* 0x000ee6000c1e1300 */
[----:B------:R-:W-:Y:S02]  /*1360*/  IABS R14, R15 ;  /* 0x0000000f000e7213 */ /* 0x000fe40000000000 */
[----:B------:R-:W-:-:S03]  /*1370*/  ISETP.GE.AND P2, PT, R15, RZ, PT ;  /* 0x000000ff0f00720c */ /* 0x000fc60003f46270 */
[----:B------:R-:W-:-:S04]  /*1380*/  IMAD.HI.U32 R13, R9, R14, RZ ;  /* 0x0000000e090d7227 */ /* 0x000fc800078e00ff */
[----:B------:R-:W-:-:S04]  /*1390*/  IMAD.MOV R13, RZ, RZ, -R13 ;  /* 0x000000ffff0d7224 */ /* 0x000fc800078e0a0d */
[----:B------:R-:W-:-:S05]  /*13a0*/  IMAD R13, R4, R13, R14 ;  /* 0x0000000d040d7224 */ /* 0x000fca00078e020e */
[----:B------:R-:W-:-:S13]  /*13b0*/  ISETP.GT.U32.AND P1, PT, R4, R13, PT ;  /* 0x0000000d0400720c */ /* 0x000fda0003f24070 */
[----:B------:R-:W-:-:S05]  /*13c0*/  @!P1 IMAD.IADD R13, R13, 0x1, -R4 ;  /* 0x000000010d0d9824 */ /* 0x000fca00078e0a04 */
[----:B------:R-:W-:-:S13]  /*13d0*/  ISETP.GT.U32.AND P1, PT, R4, R13, PT ;  /* 0x0000000d0400720c */ /* 0x000fda0003f24070 */
[----:B------:R-:W-:-:S05]  /*13e0*/  @!P1 IADD3 R13, PT, PT, R13, -R4, RZ ;  /* 0x800000040d0d9210 */ /* 0x000fca0007ffe0ff */
[----:B------:R-:W-:-:S05]  /*13f0*/  @!P2 IMAD.MOV R13, RZ, RZ, -R13 ;  /* 0x000000ffff0da224 */ /* 0x000fca00078e0a0d */
[----:B------:R-:W-:-:S05]  /*1400*/  SEL R13, R11, R13, !P0 ;  /* 0x0000000d0b0d7207 */ /* 0x000fca0004000000 */
[----:B-----5:R-:W-:Y:S02]  /*1410*/  IMAD R13, R13, UR6, R12 ;  /* 0x000000060d0d7c24 */ /* 0x020fe4000f8e020c */
[----:B------:R-:W4:Y:S03]  /*1420*/  LDG.E.S8 R12, desc[UR10][R2.64+0x6] ;  /* 0x0000060a020c7981 */ /* 0x000f26000c1e1300 */
[----:B------:R-:W-:Y:S02]  /*1430*/  IABS R15, R13 ;  /* 0x0000000d000f7213 */ /* 0x000fe40000000000 */
[----:B------:R-:W-:-:S03]  /*1440*/  ISETP.GE.AND P2, PT, R13, RZ, PT ;  /* 0x000000ff0d00720c */ /* 0x000fc60003f46270 */
[----:B------:R-:W-:Y:S01]  /*1450*/  IMAD.HI.U32 R14, R9, R15, RZ ;  /* 0x0000000f090e7227 */ /* 0x000fe200078e00ff */
[----:B------:R0:W5:Y:S03]  /*1460*/  LDG.E.S8 R2, desc[UR10][R2.64+0x7] ;  /* 0x0000070a02027981 */ /* 0x000166000c1e1300 */
        /* <DEDUP_REMOVED lines=8> */
[----:B------:R-:W-:-:S05]  /*14f0*/  IMAD R5, R14, UR6, R5 ;  /* 0x000000060e057c24 */ /* 0x000fca000f8e0205 */
[----:B------:R-:W-:-:S05]  /*1500*/  IABS R14, R5 ;  /* 0x00000005000e7213 */ /* 0x000fca0000000000 */
[----:B------:R-:W-:-:S04]  /*1510*/  IMAD.HI.U32 R13, R9, R14, RZ ;  /* 0x0000000e090d7227 */ /* 0x000fc800078e00ff */
[----:B------:R-:W-:-:S04]  /*1520*/  IMAD.MOV R13, RZ, RZ, -R13 ;  /* 0x000000ffff0d7224 */ /* 0x000fc800078e0a0d */
[----:B------:R-:W-:-:S05]  /*1530*/  IMAD R13, R4, R13, R14 ;  /* 0x0000000d040d7224 */ /* 0x000fca00078e020e */
[----:B------:R-:W-:Y:S02]  /*1540*/  ISETP.GT.U32.AND P1, PT, R4, R13, PT ;  /* 0x0000000d0400720c */ /* 0x000fe40003f24070 */
[----:B------:R-:W-:-:S11]  /*1550*/  ISETP.GE.AND P2, PT, R5, RZ, PT ;  /* 0x000000ff0500720c */ /* 0x000fd60003f46270 */
[----:B------:R-:W-:-:S05]  /*1560*/  @!P1 IMAD.IADD R13, R13, 0x1, -R4 ;  /* 0x000000010d0d9824 */ /* 0x000fca00078e0a04 */
[----:B------:R-:W-:-:S13]  /*1570*/  ISETP.GT.U32.AND P1, PT, R4, R13, PT ;  /* 0x0000000d0400720c */ /* 0x000fda0003f24070 */
[----:B------:R-:W-:-:S05]  /*1580*/  @!P1 IADD3 R13, PT, PT, R13, -R4, RZ ;  /* 0x800000040d0d9210 */ /* 0x000fca0007ffe0ff */
[----:B------:R-:W-:-:S05]  /*1590*/  @!P2 IMAD.MOV R13, RZ, RZ, -R13 ;  /* 0x000000ffff0da224 */ /* 0x000fca00078e0a0d */
[----:B------:R-:W-:-:S05]  /*15a0*/  SEL R13, R11, R13, !P0 ;  /* 0x0000000d0b0d7207 */ /* 0x000fca0004000000 */
[----:B--2---:R-:W-:-:S05]  /*15b0*/  IMAD R8, R13, UR6, R8 ;  /* 0x000000060d087c24 */ /* 0x004fca000f8e0208 */
[----:B------:R-:W-:-:S05]  /*15c0*/  IABS R5, R8 ;  /* 0x0000000800057213 */ /* 0x000fca0000000000 */
[----:B0-----:R-:W-:-:S04]  /*15d0*/  IMAD.HI.U32 R3, R9, R5, RZ ;  /* 0x0000000509037227 */ /* 0x001fc800078e00ff */
        /* <DEDUP_REMOVED lines=9> */
[----:B---3--:R-:W-:-:S05]  /*1670*/  IMAD R3, R3, UR6, R10 ;  /* 0x0000000603037c24 */ /* 0x008fca000f8e020a */
        /* <DEDUP_REMOVED lines=11> */
[----:B----4-:R-:W-:-:S05]  /*1730*/  IMAD R5, R5, UR6, R12 ;  /* 0x0000000605057c24 */ /* 0x010fca000f8e020c */
        /* <DEDUP_REMOVED lines=11> */
[----:B-----5:R-:W-:-:S05]  /*17f0*/  IMAD R2, R3, UR6, R2 ;  /* 0x0000000603027c24 */ /* 0x020fca000f8e0202 */
[----:B------:R-:W-:-:S05]  /*1800*/  IABS R3, R2 ;  /* 0x0000000200037213 */ /* 0x000fca0000000000 */
[----:B------:R-:W-:-:S04]  /*1810*/  IMAD.HI.U32 R9, R9, R3, RZ ;  /* 0x0000000309097227 */ /* 0x000fc800078e00ff */
[----:B------:R-:W-:-:S04]  /*1820*/  IMAD.MOV R9, RZ, RZ, -R9 ;  /* 0x000000ffff097224 */ /* 0x000fc800078e0a09 */
[----:B------:R-:W-:-:S05]  /*1830*/  IMAD R3, R4, R9, R3 ;  /* 0x0000000904037224 */ /* 0x000fca00078e0203 */
[----:B------:R-:W-:Y:S02]  /*1840*/  ISETP.GT.U32.AND P1, PT, R4, R3, PT ;  /* 0x000000030400720c */ /* 0x000fe40003f24070 */
[----:B------:R-:W-:-:S11]  /*1850*/  ISETP.GE.AND P2, PT, R2, RZ, PT ;  /* 0x000000ff0200720c */ /* 0x000fd60003f46270 */
[----:B------:R-:W-:-:S05]  /*1860*/  @!P1 IMAD.IADD R3, R3, 0x1, -R4 ;  /* 0x0000000103039824 */ /* 0x000fca00078e0a04 */
[----:B------:R-:W-:Y:S01]  /*1870*/  ISETP.GT.U32.AND P1, PT, R4, R3, PT ;  /* 0x000000030400720c */ /* 0x000fe20003f24070 */
[----:B------:R-:W-:-:S12]  /*1880*/  VIADD R7, R7, 0x8 ;  /* 0x0000000807077836 */ /* 0x000fd80000000000 */
[----:B------:R-:W-:-:S05]  /*1890*/  @!P1 IADD3 R3, PT, PT, R3, -R4, RZ ;  /* 0x8000000403039210 */ /* 0x000fca0007ffe0ff */
[----:B------:R-:W-:-:S05]  /*18a0*/  @!P2 IMAD.MOV R3, RZ, RZ, -R3 ;  /* 0x000000ffff03a224 */ /* 0x000fca00078e0a03 */
[----:B------:R-:W-:-:S07]  /*18b0*/  SEL R11, R11, R3, !P0 ;  /* 0x000000030b0b7207 */ /* 0x000fce0004000000 */
.L_x_3:
[----:B------:R-:W-:Y:S05]  /*18c0*/  BRA.U !UP1, `(.L_x_0) ;  /* 0x0000000509c47547 */ /* 0x000fea000b800000 */
[----:B------:R-:W-:Y:S02]  /*18d0*/  UISETP.GE.U32.AND UP0, UPT, UR8, 0x4, UPT ;  /* 0x000000040800788c */ /* 0x000fe4000bf06070 */
[----:B------:R-:W-:-:S04]  /*18e0*/  ULOP3.LUT UR5, UR5, 0x3, URZ, 0xc0, !UPT ;  /* 0x0000000305057892 */ /* 0x000fc8000f8ec0ff */
        /* <DEDUP_REMOVED lines=11> */
[----:B------:R0:W5:Y:S01]  /*19a0*/  LDG.E.S8 R3, desc[UR10][R12.64+0x3] ;  /* 0x0000030a0c037981 */ /* 0x000162000c1e1300 */
[----:B--2---:R-:W-:Y:S01]  /*19b0*/  IABS R2, R14 ;  /* 0x0000000e00027213 */ /* 0x004fe20000000000 */
[----:B------:R-:W-:Y:S01]  /*19c0*/  IMAD.MOV.U32 R8, RZ, RZ, RZ ;  /* 0x000000ffff087224 */ /* 0x000fe200078e00ff */
[----:B------:R-:W-:-:S02]  /*19d0*/  IADD3 R7, PT, PT, R7, 0x4, RZ ;  /* 0x0000000407077810 */ /* 0x000fc40007ffe0ff */
[----:B------:R-:W1:Y:S08]  /*19e0*/  I2F.RP R15, R2 ;  /* 0x00000002000f7306 */ /* 0x000e700000209400 */
[----:B-1----:R-:W1:Y:S02]  /*19f0*/  MUFU.RCP R15, R15 ;  /* 0x0000000f000f7308 */ /* 0x002e640000001000 */
[----:B-1----:R-:W-:-:S06]  /*1a00*/  IADD3 R16, PT, PT, R15, 0xffffffe, RZ ;  /* 0x0ffffffe0f107810 */ /* 0x002fcc0007ffe0ff */
[----:B------:R-:W1:Y:S02]  /*1a10*/  F2I.FTZ.U32.TRUNC.NTZ R9, R16 ;  /* 0x0000001000097305 */ /* 0x000e64000021f000 */
[----:B-1----:R-:W-:-:S04]  /*1a20*/  IMAD.MOV R17, RZ, RZ, -R9 ;  /* 0x000000ffff117224 */ /* 0x002fc800078e0a09 */
[----:B0-----:R-:W-:Y:S02]  /*1a30*/  IMAD R13, R17, R2, RZ ;  /* 0x00000002110d7224 */ /* 0x001fe400078e02ff */
[----:B---3--:R-:W-:Y:S02]  /*1a40*/  IMAD R11, R11, UR6, R4 ;  /* 0x000000060b0b7c24 */ /* 0x008fe4000f8e0204 */
[----:B------:R-:W-:-:S03]  /*1a50*/  IMAD.HI.U32 R4, R9, R13, R8 ;  /* 0x0000000d09047227 */ /* 0x000fc600078e0008 */
[----:B------:R-:W-:Y:S02]  /*1a60*/  IABS R12, R11 ;  /* 0x0000000b000c7213 */ /* 0x000fe40000000000 */
[----:B------:R-:W-:Y:S02]  /*1a70*/  ISETP.GE.AND P1, PT, R11, RZ, PT ;  /* 0x000000ff0b00720c */ /* 0x000fe40003f26270 */
[----:B------:R-:W-:Y:S01]  /*1a80*/  LOP3.LUT R11, RZ, R14, RZ, 0x33, !PT ;  /* 0x0000000eff0b7212 */ /* 0x000fe200078e33ff */
[----:B------:R-:W-:-:S04]  /*1a90*/  IMAD.MOV.U32 R9, RZ, RZ, R12 ;  /* 0x000000ffff097224 */ /* 0x000fc800078e000c */
[----:B------:R-:W-:-:S05]  /*1aa0*/  IMAD.HI.U32 R8, R4, R9, RZ ;  /* 0x0000000904087227 */ /* 0x000fca00078e00ff */
[----:B------:R-:W-:-:S05]  /*1ab0*/  IADD3 R8, PT, PT, -R8, RZ, RZ ;  /* 0x000000ff08087210 */ /* 0x000fca0007ffe1ff */
[----:B------:R-:W-:-:S05]  /*1ac0*/  IMAD R9, R2, R8, R9 ;  /* 0x0000000802097224 */ /* 0x000fca00078e0209 */
[----:B------:R-:W-:-:S13]  /*1ad0*/  ISETP.GT.U32.AND P0, PT, R2, R9, PT ;  /* 0x000000090200720c */ /* 0x000fda0003f04070 */
[----:B------:R-:W-:-:S05]  /*1ae0*/  @!P0 IMAD.IADD R9, R9, 0x1, -R2 ;  /* 0x0000000109098824 */ /* 0x000fca00078e0a02 */
[----:B------:R-:W-:-:S13]  /*1af0*/  ISETP.GT.U32.AND P0, PT, R2, R9, PT ;  /* 0x000000090200720c */ /* 0x000fda0003f04070 */
[----:B------:R-:W-:Y:S01]  /*1b00*/  @!P0 IMAD.IADD R9, R9, 0x1, -R2 ;  /* 0x0000000109098824 */ /* 0x000fe200078e0a02 */
[----:B------:R-:W-:-:S03]  /*1b10*/  ISETP.NE.AND P0, PT, R14, RZ, PT ;  /* 0x000000ff0e00720c */ /* 0x000fc60003f05270 */
[----:B------:R-:W-:-:S05]  /*1b20*/  @!P1 IMAD.MOV R9, RZ, RZ, -R9 ;  /* 0x000000ffff099224 */ /* 0x000fca00078e0a09 */
[----:B------:R-:W-:-:S05]  /*1b30*/  SEL R9, R11, R9, !P0 ;  /* 0x000000090b097207 */ /* 0x000fca0004000000 */
[----:B----4-:R-:W-:-:S05]  /*1b40*/  IMAD R9, R9, UR6, R10 ;  /* 0x0000000609097c24 */ /* 0x010fca000f8e020a */
[----:B------:R-:W-:Y:S02]  /*1b50*/  IABS R13, R9 ;  /* 0x00000009000d7213 */ /* 0x000fe40000000000 */
[----:B------:R-:W-:-:S03]  /*1b60*/  ISETP.GE.AND P2, PT, R9, RZ, PT ;  /* 0x000000ff0900720c */ /* 0x000fc60003f46270 */
[----:B------:R-:W-:-:S05]  /*1b70*/  IMAD.HI.U32 R8, R4, R13, RZ ;  /* 0x0000000d04087227 */ /* 0x000fca00078e00ff */
        /* <DEDUP_REMOVED lines=8> */
[----:B-----5:R-:W-:-:S05]  /*1c00*/  IMAD R5, R8, UR6, R5 ;  /* 0x0000000608057c24 */ /* 0x020fca000f8e0205 */
        /* <DEDUP_REMOVED lines=11> */
[----:B------:R-:W-:-:S05]  /*1cc0*/  IMAD R3, R8, UR6, R3 ;  /* 0x0000000608037c24 */ /* 0x000fca000f8e0203 */
        /* <DEDUP_REMOVED lines=10> */
[----:B------:R-:W-:-:S07]  /*1d70*/  SEL R11, R11, R5, !P0 ;  /* 0x000000050b0b7207 */ /* 0x000fce0004000000 */
.L_x_4:
[----:B------:R-:W-:Y:S05]  /*1d80*/  BRA.U !UP1, `(.L_x_0) ;  /* 0x0000000109947547 */ /* 0x000fea000b800000 */
[----:B------:R-:W1:Y:S01]  /*1d90*/  LDC R3, c[0x0][0x3b0] ;  /* 0x0000ec00ff037b82 */ /* 0x000e620000000800 */
[----:B------:R-:W-:Y:S01]  /*1da0*/  IADD3 R0, PT, PT, R0, UR4, R7 ;  /* 0x0000000400007c10 */ /* 0x000fe2000fffe007 */
[----:B------:R-:W2:Y:S01]  /*1db0*/  LDCU UR6, c[0x0][0x3ac] ;  /* 0x00007580ff0677ac */ /* 0x000ea20008000800 */
[----:B------:R-:W3:Y:S05]  /*1dc0*/  LDCU.64 UR8, c[0x0][0x380] ;  /* 0x00007000ff0877ac */ /* 0x000eea0008000a00 */
[----:B------:R-:W4:Y:S01]  /*1dd0*/  LDC R13, c[0x0][0x3b0] ;  /* 0x0000ec00ff0d7b82 */ /* 0x000f220000000800 */
[----:B------:R-:W-:Y:S01]  /*1de0*/  UIADD3 UR5, UPT, UPT, -UR5, URZ, URZ ;  /* 0x000000ff05057290 */ /* 0x000fe2000fffe1ff */
[----:B-1----:R-:W-:-:S02]  /*1df0*/  IABS R2, R3 ;  /* 0x0000000300027213 */ /* 0x002fc40000000000 */
[----:B------:R-:W-:Y:S02]  /*1e00*/  ISETP.NE.AND P0, PT, R3, RZ, PT ;  /* 0x000000ff0300720c */ /* 0x000fe40003f05270 */
[----:B------:R-:W1:Y:S01]  /*1e10*/  I2F.RP R8, R2 ;  /* 0x0000000200087306 */ /* 0x000e620000209400 */
[----:B------:R-:W-:-:S07]  /*1e20*/  LOP3.LUT R12, RZ, R3, RZ, 0x33, !PT ;  /* 0x00000003ff0c7212 */ /* 0x000fce00078e33ff */
[----:B-1----:R-:W1:Y:S02]  /*1e30*/  MUFU.RCP R8, R8 ;  /* 0x0000000800087308 */ /* 0x002e640000001000 */
[----:B-1----:R-:W-:-:S06]  /*1e40*/  VIADD R4, R8, 0xffffffe ;  /* 0x0ffffffe08047836 */ /* 0x002fcc0000000000 */
[----:B------:R1:W5:Y:S02]  /*1e50*/  F2I.FTZ.U32.TRUNC.NTZ R5, R4 ;  /* 0x0000000400057305 */ /* 0x000364000021f000 */
[----:B-1----:R-:W-:Y:S02]  /*1e60*/  IMAD.MOV.U32 R4, RZ, RZ, RZ ;  /* 0x000000ffff047224 */ /* 0x002fe400078e00ff */
[----:B-----5:R-:W-:-:S04]  /*1e70*/  IMAD.MOV R9, RZ, RZ, -R5 ;  /* 0x000000ffff097224 */ /* 0x020fc800078e0a05 */
[----:B------:R-:W-:-:S04]  /*1e80*/  IMAD R9, R9, R2, RZ ;  /* 0x0000000209097224 */ /* 0x000fc800078e02ff */
[----:B--234-:R-:W-:-:S07]  /*1e90*/  IMAD.HI.U32 R10, R5, R9, R4 ;  /* 0x00000009050a7227 */ /* 0x01cfce00078e0004 */
.L_x_5:
[----:B------:R-:W-:-:S04]  /*1ea0*/  IADD3 R4, P1, PT, R0, UR8, RZ ;  /* 0x0000000800047c10 */ /* 0x000fc8000ff3e0ff */
[----:B------:R-:W-:-:S05]  /*1eb0*/  LEA.HI.X.SX32 R5, R0, UR9, 0x1, P1 ;  /* 0x0000000900057c11 */ /* 0x000fca00088f0eff */
[----:B0-----:R-:W2:Y:S01]  /*1ec0*/  LDG.E.S8 R4, desc[UR10][R4.64] ;  /* 0x0000000a04047981 */ /* 0x001ea2000c1e1300 */
[----:B------:R-:W-:Y:S01]  /*1ed0*/  IABS R14, R13 ;  /* 0x0000000d000e7213 */ /* 0x000fe20000000000 */
[----:B------:R-:W-:Y:S01]  /*1ee0*/  UIADD3 UR5, UPT, UPT, UR5, 0x1, URZ ;  /* 0x0000000105057890 */ /* 0x000fe2000fffe0ff */
[----:B------:R-:W-:-:S03]  /*1ef0*/  IADD3 R0, PT, PT, R0, 0x1, RZ ;  /* 0x0000000100007810 */ /* 0x000fc60007ffe0ff */
[----:B------:R-:W-:Y:S01]  /*1f00*/  UISETP.NE.AND UP0, UPT, UR5, URZ, UPT ;  /* 0x000000ff0500728c */ /* 0x000fe2000bf05270 */
[----:B--2---:R-:W-:-:S05]  /*1f10*/  IMAD R11, R11, UR6, R4 ;  /* 0x000000060b0b7c24 */ /* 0x004fca000f8e0204 */
        /* <DEDUP_REMOVED lines=10> */
[----:B------:R-:W-:Y:S01]  /*1fc0*/  SEL R11, R12, R3, !P0 ;  /* 0x000000030c0b7207 */ /* 0x000fe20004000000 */
[----:B------:R-:W-:Y:S06]  /*1fd0*/  BRA.U UP0, `(.L_x_5) ;  /* 0xfffffffd00b07547 */ /* 0x000fec000b83ffff */
.L_x_0:
[----:B------:R-:W1:Y:S02]  /*1fe0*/  LDCU UR5, c[0x0][0x3a8] ;  /* 0x00007500ff0577ac */ /* 0x000e640008000800 */
[----:B-1----:R-:W-:-:S13]  /*1ff0*/  ISETP.NE.AND P0, PT, R11, UR5, PT ;  /* 0x000000050b007c0c */ /* 0x002fda000bf05270 */
[----:B0-----:R-:W-:Y:S05]  /*2000*/  @P0 EXIT ;  /* 0x000000000000094d */ /* 0x001fea0003800000 */
[----:B------:R-:W0:Y:S02]  /*2010*/  LDCU UR4, c[0x0][0x3a4] ;  /* 0x00007480ff0477ac */ /* 0x000e240008000800 */
[----:B0-----:R-:W-:-:S09]  /*2020*/  UISETP.GE.AND UP0, UPT, UR4, 0x1, UPT ;  /* 0x000000010400788c */ /* 0x001fd2000bf06270 */
[----:B------:R-:W-:Y:S05]  /*2030*/  BRA.U !UP0, `(.L_x_6) ;  /* 0x0000000108447547 */ /* 0x000fea000b800000 */
[----:B------:R-:W0:Y:S01]  /*2040*/  LDCU UR7, c[0x0][0x3a4] ;  /* 0x00007480ff0777ac */ /* 0x000e220008000800 */
[----:B------:R-:W1:Y:S01]  /*2050*/  LDCU.128 UR12, c[0x0][0x380] ;  /* 0x00007000ff0c77ac */ /* 0x000e620008000c00 */
[----:B------:R-:W-:-:S05]  /*2060*/  UMOV UR4, URZ ;  /* 0x000000ff00047c82 */ /* 0x000fca0008000000 */
.L_x_7:
[----:B-1----:R-:W-:Y:S02]  /*2070*/  UIADD3 UR5, UP0, UPT, UR4, UR14, URZ ;  /* 0x0000000e04057290 */ /* 0x002fe4000ff1e0ff */
[----:B------:R-:W-:Y:S02]  /*2080*/  VIADD R0, R6, UR4 ;  /* 0x0000000406007c36 */ /* 0x000fe40008000000 */
[----:B------:R-:W-:-:S03]  /*2090*/  UIADD3.X UR6, UPT, UPT, URZ, UR15, URZ, UP0, !UPT ;  /* 0x0000000fff067290 */ /* 0x000fc600087fe4ff */
[C---:B------:R-:W-:Y:S01]  /*20a0*/  IADD3 R2, P0, PT, R0.reuse, UR12, RZ ;  /* 0x0000000c00027c10 */ /* 0x040fe2000ff1e0ff */
[----:B------:R-:W-:Y:S02]  /*20b0*/  IMAD.U32 R4, RZ, RZ, UR5 ;  /* 0x00000005ff047e24 */ /* 0x000fe4000f8e00ff */
[----:B------:R-:W-:Y:S02]  /*20c0*/  MOV R5, UR6 ;  /* 0x0000000600057c02 */ /* 0x000fe40008000f00 */
[----:B------:R-:W-:-:S04]  /*20d0*/  LEA.HI.X.SX32 R3, R0, UR13, 0x1, P0 ;  /* 0x0000000d00037c11 */ /* 0x000fc800080f0eff */
[----:B------:R-:W2:Y:S04]  /*20e0*/  LDG.E.U8 R5, desc[UR10][R4.64] ;  /* 0x0000000a04057981 */ /* 0x000ea8000c1e1100 */
[----:B------:R-:W2:Y:S01]  /*20f0*/  LDG.E.U8 R2, desc[UR10][R2.64] ;  /* 0x0000000a02027981 */ /* 0x000ea2000c1e1100 */
[----:B------:R-:W-:-:S04]  /*2100*/  UIADD3 UR4, UPT, UPT, UR4, 0x1, URZ ;  /* 0x0000000104047890 */ /* 0x000fc8000fffe0ff */
[----:B0-----:R-:W-:Y:S01]  /*2110*/  UISETP.NE.AND UP0, UPT, UR4, UR7, UPT ;  /* 0x000000070400728c */ /* 0x001fe2000bf05270 */
[----:B--2---:R-:W-:-:S13]  /*2120*/  ISETP.NE.AND P0, PT, R2, R5, PT ;  /* 0x000000050200720c */ /* 0x004fda0003f05270 */
[----:B------:R-:W-:Y:S05]  /*2130*/  @P0 EXIT ;  /* 0x000000000000094d */ /* 0x000fea0003800000 */
[----:B------:R-:W-:Y:S05]  /*2140*/  BRA.U UP0, `(.L_x_7) ;  /* 0xfffffffd00c87547 */ /* 0x000fea000b83ffff */
.L_x_6:
[----:B------:R-:W0:Y:S01]  /*2150*/  S2R R5, SR_LANEID ;  /* 0x0000000000057919 */ /* 0x000e220000000000 */
[----:B------:R-:W-:Y:S01]  /*2160*/  VOTEU.ANY UR5, UPT, PT ;  /* 0x0000000000057886 */ /* 0x000fe200038e0100 */
[----:B------:R-:W1:Y:S01]  /*2170*/  LDC.64 R2, c[0x0][0x398] ;  /* 0x0000e600ff027b82 */ /* 0x000e620000000a00 */
[----:B------:R-:W0:Y:S08]  /*2180*/  FLO.U32 R0, UR5 ;  /* 0x0000000500007d00 */ /* 0x000e3000080e0000 */
[----:B------:R-:W1:Y:S01]  /*2190*/  POPC R7, UR5 ;  /* 0x0000000500077d09 */ /* 0x000e620008000000 */
[----:B0-----:R-:W-:-:S13]  /*21a0*/  ISETP.EQ.U32.AND P0, PT, R0, R5, PT ;  /* 0x000000050000720c */ /* 0x001fda0003f02070 */
[----:B-1----:R-:W2:Y:S01]  /*21b0*/  @P0 ATOMG.E.ADD.STRONG.GPU PT, R3, desc[UR10][R2.64], R7 ;  /* 0x80000007020309a8 */ /* 0x002ea200081ef10a */
[----:B------:R-:W0:Y:S02]  /*21c0*/  S2R R4, SR_LTMASK ;  /* 0x0000000000047919 */ /* 0x000e240000003900 */
[----:B0-----:R-:W-:-:S06]  /*21d0*/  LOP3.LUT R4, R4, UR5, RZ, 0xc0, !PT ;  /* 0x0000000504047c12 */ /* 0x001fcc000f8ec0ff */
[----:B------:R-:W0:Y:S01]  /*21e0*/  POPC R4, R4 ;  /* 0x0000000400047309 */ /* 0x000e220000000000 */
[----:B--2---:R-:W0:Y:S02]  /*21f0*/  SHFL.IDX PT, R5, R3, R0, 0x1f ;  /* 0x00001f0003057589 */ /* 0x004e2400000e0000 */
[----:B0-----:R-:W-:-:S05]  /*2200*/  IMAD.IADD R5, R5, 0x1, R4 ;  /* 0x0000000105057824 */ /* 0x001fca00078e0204 */
[----:B------:R-:W-:-:S13]  /*2210*/  ISETP.GT.AND P0, PT, R5, 0x13, PT ;  /* 0x000000130500780c */ /* 0x000fda0003f04270 */
[----:B------:R-:W-:Y:S05]  /*2220*/  @P0 EXIT ;  /* 0x000000000000094d */ /* 0x000fea0003800000 */
[----:B------:R-:W0:Y:S02]  /*2230*/  LDC.64 R2, c[0x0][0x390] ;  /* 0x0000e400ff027b82 */ /* 0x000e240000000a00 */
[----:B0-----:R-:W-:-:S05]  /*2240*/  IMAD.WIDE R2, R5, 0x4, R2 ;  /* 0x0000000405027825 */ /* 0x001fca00078e0202 */
[----:B------:R-:W-:Y:S01]  /*2250*/  STG.E desc[UR10][R2.64], R6 ;  /* 0x0000000602007986 */ /* 0x000fe2000c10190a */
[----:B------:R-:W-:Y:S05]  /*2260*/  EXIT ;  /* 0x000000000000794d */ /* 0x000fea0003800000 */
.L_x_8:
[----:B------:R-:W-:-:S00]  /*2270*/  BRA `(.L_x_8) ;  /* 0xfffffffc00fc7947 */ /* 0x000fc0000383ffff */
[----:B------:R-:W-:-:S00]  /*2280*/  NOP ;  /* 0x0000000000007918 */ /* 0x000fc00000000000 */
[----:B------:R-:W-:-:S00]  /*2290*/  NOP ;  /* 0x0000000000007918 */ /* 0x000fc00000000000 */
[----:B------:R-:W-:-:S00]  /*22a0*/  NOP ;  /* 0x0000000000007918 */ /* 0x000fc00000000000 */
[----:B------:R-:W-:-:S00]  /*22b0*/  NOP ;  /* 0x0000000000007918 */ /* 0x000fc00000000000 */
[----:B------:R-:W-:-:S00]  /*22c0*/  NOP ;  /* 0x0000000000007918 */ /* 0x000fc00000000000 */
[----:B------:R-:W-:-:S00]  /*22d0*/  NOP ;  /* 0x0000000000007918 */ /* 0x000fc00000000000 */
[----:B------:R-:W-:-:S00]  /*22e0*/  NOP ;  /* 0x0000000000007918 */ /* 0x000fc00000000000 */
[----:B------:R-:W-:-:S00]  /*22f0*/  NOP ;  /* 0x0000000000007918 */ /* 0x000fc00000000000 */
.L_x_9:


//--------------------- .nv.shared.reserved.0     --------------------------
	.section	.nv.shared.reserved.0,"aw",@nobits
	.weak		__nv_reservedSMEM_offset_0_alias
	.size		__nv_reservedSMEM_offset_0_alias, 0, 64
	.other		__nv_reservedSMEM_offset_0_alias,@"STO_CUDA_RESERVED_SHARED STV_DEFAULT"
__nv_reservedSMEM_offset_0_alias:
	.zero		0
	.zero		64


//--------------------- .nv.constant0._Z9rk_kernelPcS_PiS0_iiiiii --------------------------
	.section	.nv.constant0._Z9rk_kernelPcS_PiS0_iiiiii,"a",@progbits
	.sectionflags	@""
	.align	4
.nv.constant0._Z9rk_kernelPcS_PiS0_iiiiii:
	.zero		952


//--------------------- SYMBOLS --------------------------

	.type		.nv.reservedSmem.offset0,@object
	.size		.nv.reservedSmem.offset0,0x4
